//
// Generated by NVIDIA NVVM Compiler
//
// Compiler Build ID: CL-36424714
// Cuda compilation tools, release 13.0, V13.0.88
// Based on NVVM 20.0.0
//

.version 9.0
.target sm_100
.address_size 64

	// .globl	_Z22histogramKernelPrivatePcPjj
// _ZZ22histogramKernelPrivatePcPjjE6hist_s has been demoted

.visible .entry _Z22histogramKernelPrivatePcPjj(
	.param .u64 .ptr .align 1 _Z22histogramKernelPrivatePcPjj_param_0,
	.param .u64 .ptr .align 1 _Z22histogramKernelPrivatePcPjj_param_1,
	.param .u32 _Z22histogramKernelPrivatePcPjj_param_2
)
{
	.reg .pred 	%p<8>;
	.reg .b16 	%rs<4>;
	.reg .b32 	%r<35>;
	.reg .b64 	%rd<13>;
	// demoted variable
	.shared .align 4 .b8 _ZZ22histogramKernelPrivatePcPjjE6hist_s[28];
	ld.param.u64 	%rd5, [_Z22histogramKernelPrivatePcPjj_param_0];
	ld.param.u64 	%rd6, [_Z22histogramKernelPrivatePcPjj_param_1];
	ld.param.u32 	%r18, [_Z22histogramKernelPrivatePcPjj_param_2];
	mov.u32 	%r34, %tid.x;
	setp.gt.u32 	%p1, %r34, 6;
	@%p1 bra 	$L__BB0_3;
	mov.u32 	%r2, %ntid.x;
	shl.b32 	%r19, %r34, 2;
	mov.u32 	%r20, _ZZ22histogramKernelPrivatePcPjjE6hist_s;
	add.s32 	%r31, %r20, %r19;
	shl.b32 	%r4, %r2, 2;
	mov.u32 	%r32, %r34;
$L__BB0_2:
	mov.b32 	%r21, 0;
	st.shared.u32 	[%r31], %r21;
	add.s32 	%r32, %r32, %r2;
	add.s32 	%r31, %r31, %r4;
	setp.lt.u32 	%p2, %r32, 7;
	@%p2 bra 	$L__BB0_2;
$L__BB0_3:
	bar.sync 	0;
	mov.u32 	%r22, %ctaid.x;
	mov.u32 	%r9, %ntid.x;
	mad.lo.s32 	%r10, %r22, %r9, %r34;
	setp.ge.u32 	%p3, %r10, %r18;
	@%p3 bra 	$L__BB0_6;
	cvt.u64.u32 	%rd7, %r10;
	cvta.to.global.u64 	%rd8, %rd5;
	add.s64 	%rd9, %rd8, %rd7;
	ld.global.u8 	%rs2, [%rd9];
	add.s16 	%rs1, %rs2, -97;
	and.b16  	%rs3, %rs1, 255;
	setp.gt.u16 	%p4, %rs3, 25;
	@%p4 bra 	$L__BB0_6;
	cvt.u32.u16 	%r23, %rs1;
	and.b32  	%r24, %r23, 252;
	mov.u32 	%r25, _ZZ22histogramKernelPrivatePcPjjE6hist_s;
	add.s32 	%r26, %r25, %r24;
	atom.shared.add.u32 	%r27, [%r26], 1;
$L__BB0_6:
	setp.gt.u32 	%p5, %r34, 6;
	bar.sync 	0;
	@%p5 bra 	$L__BB0_11;
	mul.wide.u32 	%rd10, %r34, 4;
	cvta.to.global.u64 	%rd11, %rd6;
	add.s64 	%rd12, %rd11, %rd10;
	mul.wide.u32 	%rd2, %r9, 4;
	shl.b32 	%r28, %r34, 2;
	mov.u32 	%r29, _ZZ22histogramKernelPrivatePcPjjE6hist_s;
	add.s32 	%r33, %r29, %r28;
	shl.b32 	%r12, %r9, 2;
$L__BB0_8:
	ld.shared.u32 	%r15, [%r33];
	setp.eq.s32 	%p6, %r15, 0;
	@%p6 bra 	$L__BB0_10;
	atom.global.add.u32 	%r30, [%rd12], %r15;
$L__BB0_10:
	add.s32 	%r34, %r34, %r9;
	add.s64 	%rd12, %rd12, %rd2;
	add.s32 	%r33, %r33, %r12;
	setp.lt.u32 	%p7, %r34, 7;
	@%p7 bra 	$L__BB0_8;
$L__BB0_11:
	ret;

}


// ===== COMPILED SASS (sm_100) =====

	.target	sm_100

	.elftype	@"ET_EXEC"


//--------------------- .note.nv.tkinfo           --------------------------
	.section	.note.nv.tkinfo,"",@"SHT_NOTE"
	.sectionflags	@"SHF_NOTE_NV_TKINFO"
	.tkinfo
        /*0018*/ 	.word	0x00000002
        /*0030*/ 	.string	""
        /*0030*/ 	.string	"ptxas"
        /*0030*/ 	.string	"Cuda compilation tools, release 13.0, V13.0.88"
        /*0030*/ 	.string	"Build cuda_13.0.r13.0/compiler.36424714_0"
        /*0030*/ 	.string	"-arch sm_100 -m 64 "



//--------------------- .note.nv.cuinfo           --------------------------
	.section	.note.nv.cuinfo,"",@"SHT_NOTE"
	.sectionflags	@"SHF_NOTE_NV_CUINFO"
        /*0018*/ 	.short	0x0002
        /*001a*/ 	.short	0x0064
        /*001c*/ 	.short	0x0082
	.zero		2


//--------------------- .nv.info                  --------------------------
	.section	.nv.info,"",@"SHT_CUDA_INFO"
	.align	4


	//----- nvinfo : EIATTR_REGCOUNT
	.align		4
        /*0000*/ 	.byte	0x04, 0x2f
        /*0002*/ 	.short	(.L_1 - .L_0)
	.align		4
.L_0:
        /*0004*/ 	.word	index@(_Z22histogramKernelPrivatePcPjj)
        /*0008*/ 	.word	0x0000000a


	//----- nvinfo : EIATTR_FRAME_SIZE
	.align		4
.L_1:
        /*000c*/ 	.byte	0x04, 0x11
        /*000e*/ 	.short	(.L_3 - .L_2)
	.align		4
.L_2:
        /*0010*/ 	.word	index@(_Z22histogramKernelPrivatePcPjj)
        /*0014*/ 	.word	0x00000000


	//----- nvinfo : EIATTR_MIN_STACK_SIZE
	.align		4
.L_3:
        /*0018*/ 	.byte	0x04, 0x12
        /*001a*/ 	.short	(.L_5 - .L_4)
	.align		4
.L_4:
        /*001c*/ 	.word	index@(_Z22histogramKernelPrivatePcPjj)
        /*0020*/ 	.word	0x00000000
.L_5:


//--------------------- .nv.compat                --------------------------
	.section	.nv.compat,"",@"SHT_CUDA_COMPAT_INFO"
	.align	4
        /*0000*/ 	.byte	0x02, 0x09, 0x00, 0x00, 0x02, 0x02, 0x01, 0x00, 0x02, 0x05, 0x05, 0x00, 0x03, 0x07, 0x01, 0x01
        /*0010*/ 	.byte	0x02, 0x03, 0x00, 0x00, 0x02, 0x06, 0x01, 0x00, 0x04, 0x0b, 0x08, 0x00, 0x09, 0x00, 0x00, 0x00
        /*0020*/ 	.byte	0x00, 0x00, 0x00, 0x00


//--------------------- .nv.info._Z22histogramKernelPrivatePcPjj --------------------------
	.section	.nv.info._Z22histogramKernelPrivatePcPjj,"",@"SHT_CUDA_INFO"
	.sectionflags	@""
	.align	4


	//----- nvinfo : EIATTR_CUDA_API_VERSION
	.align		4
        /*0000*/ 	.byte	0x04, 0x37
        /*0002*/ 	.short	(.L_7 - .L_6)
.L_6:
        /*0004*/ 	.word	0x00000082


	//----- nvinfo : EIATTR_KPARAM_INFO
	.align		4
.L_7:
        /*0008*/ 	.byte	0x04, 0x17
        /*000a*/ 	.short	(.L_9 - .L_8)
.L_8:
        /*000c*/ 	.word	0x00000000
        /*0010*/ 	.short	0x0002
        /*0012*/ 	.short	0x0010
        /*0014*/ 	.byte	0x00, 0xf0, 0x11, 0x00


	//----- nvinfo : EIATTR_KPARAM_INFO
	.align		4
.L_9:
        /*0018*/ 	.byte	0x04, 0x17
        /*001a*/ 	.short	(.L_11 - .L_10)
.L_10:
        /*001c*/ 	.word	0x00000000
        /*0020*/ 	.short	0x0001
        /*0022*/ 	.short	0x0008
        /*0024*/ 	.byte	0x00, 0xf5, 0x21, 0x00


	//----- nvinfo : EIATTR_KPARAM_INFO
	.align		4
.L_11:
        /*0028*/ 	.byte	0x04, 0x17
        /*002a*/ 	.short	(.L_13 - .L_12)
.L_12:
        /*002c*/ 	.word	0x00000000
        /*0030*/ 	.short	0x0000
        /*0032*/ 	.short	0x0000
        /*0034*/ 	.byte	0x00, 0xf5, 0x21, 0x00


	//----- nvinfo : EIATTR_SPARSE_MMA_MASK
	.align		4
.L_13:
        /*0038*/ 	.byte	0x03, 0x50
        /*003a*/ 	.short	0x0000


	//----- nvinfo : EIATTR_MAXREG_COUNT
	.align		4
        /*003c*/ 	.byte	0x03, 0x1b
        /*003e*/ 	.short	0x00ff


	//----- nvinfo : EIATTR_NUM_BARRIERS
	.align		4
        /*0040*/ 	.byte	0x02, 0x4c
        /*0042*/ 	.byte	0x01
	.zero		1


	//----- nvinfo : EIATTR_MERCURY_ISA_VERSION
	.align		4
        /*0044*/ 	.byte	0x03, 0x5f
        /*0046*/ 	.short	0x0101


	//----- nvinfo : EIATTR_VRC_CTA_INIT_COUNT
	.align		4
        /*0048*/ 	.byte	0x02, 0x4a
	.zero		1
	.zero		1


	//----- nvinfo : EIATTR_EXIT_INSTR_OFFSETS
	.align		4
        /*004c*/ 	.byte	0x04, 0x1c
        /*004e*/ 	.short	(.L_15 - .L_14)


	//   ....[0]....
.L_14:
        /*0050*/ 	.word	0x000002a0


	//   ....[1]....
        /*0054*/ 	.word	0x000003c0


	//----- nvinfo : EIATTR_CRS_STACK_SIZE
	.align		4
.L_15:
        /*0058*/ 	.byte	0x04, 0x1e
        /*005a*/ 	.short	(.L_17 - .L_16)
.L_16:
        /*005c*/ 	.word	0x00000000


	//----- nvinfo : EIATTR_CBANK_PARAM_SIZE
	.align		4
.L_17:
        /*0060*/ 	.byte	0x03, 0x19
        /*0062*/ 	.short	0x0014


	//----- nvinfo : EIATTR_PARAM_CBANK
	.align		4
        /*0064*/ 	.byte	0x04, 0x0a
        /*0066*/ 	.short	(.L_19 - .L_18)
	.align		4
.L_18:
        /*0068*/ 	.word	index@(.nv.constant0._Z22histogramKernelPrivatePcPjj)
        /*006c*/ 	.short	0x0380
        /*006e*/ 	.short	0x0014


	//----- nvinfo : EIATTR_SW_WAR
	.align		4
.L_19:
        /*0070*/ 	.byte	0x04, 0x36
        /*0072*/ 	.short	(.L_21 - .L_20)
.L_20:
        /*0074*/ 	.word	0x00000008
.L_21:


//--------------------- .nv.callgraph             --------------------------
	.section	.nv.callgraph,"",@"SHT_CUDA_CALLGRAPH"
	.align	4
	.sectionentsize	8
	.align		4
        /*0000*/ 	.word	0x00000000
	.align		4
        /*0004*/ 	.word	0xffffffff
	.align		4
        /*0008*/ 	.word	0x00000000
	.align		4
        /*000c*/ 	.word	0xfffffffe
	.align		4
        /*0010*/ 	.word	0x00000000
	.align		4
        /*0014*/ 	.word	0xfffffffd
	.align		4
        /*0018*/ 	.word	0x00000000
	.align		4
        /*001c*/ 	.word	0xfffffffc


//--------------------- .text._Z22histogramKernelPrivatePcPjj --------------------------
	.section	.text._Z22histogramKernelPrivatePcPjj,"ax",@progbits
	.align	128
        .global         _Z22histogramKernelPrivatePcPjj
        .type           _Z22histogramKernelPrivatePcPjj,@function
        .size           _Z22histogramKernelPrivatePcPjj,(.L_x_9 - _Z22histogramKernelPrivatePcPjj)
        .other          _Z22histogramKernelPrivatePcPjj,@"STO_CUDA_ENTRY STV_DEFAULT"
_Z22histogramKernelPrivatePcPjj:
.text._Z22histogramKernelPrivatePcPjj:
[----:B------:R-:W-:Y:S01]  /*0000*/  LDC R1, c[0x0][0x37c] ;  /* 0x0000df00ff017b82 */ /* 0x000fe20000000800 */
[----:B------:R-:W0:Y:S01]  /*0010*/  S2R R5, SR_TID.X ;  /* 0x0000000000057919 */ /* 0x000e220000002100 */
[----:B------:R-:W-:Y:S01]  /*0020*/  BSSY.RECONVERGENT B0, `(.L_x_0) ;  /* 0x000000e000007945 */ /* 0x000fe20003800200 */
[----:B0-----:R-:W-:-:S13]  /*0030*/  ISETP.GT.U32.AND P0, PT, R5, 0x6, PT ;  /* 0x000000060500780c */ /* 0x001fda0003f04070 */
[----:B------:R-:W-:Y:S05]  /*0040*/  @P0 BRA `(.L_x_1) ;  /* 0x00000000002c0947 */ /* 0x000fea0003800000 */
[----:B------:R-:W0:Y:S01]  /*0050*/  S2UR UR5, SR_CgaCtaId ;  /* 0x00000000000579c3 */ /* 0x000e220000008800 */
[----:B------:R-:W-:Y:S01]  /*0060*/  UMOV UR4, 0x400 ;  /* 0x0000040000047882 */ /* 0x000fe20000000000 */
[----:B------:R-:W-:-:S06]  /*0070*/  IMAD.MOV.U32 R2, RZ, RZ, R5 ;  /* 0x000000ffff027224 */ /* 0x000fcc00078e0005 */
[----:B------:R-:W1:Y:S01]  /*0080*/  LDC R3, c[0x0][0x360] ;  /* 0x0000d800ff037b82 */ /* 0x000e620000000800 */
[----:B0-----:R-:W-:-:S06]  /*0090*/  ULEA UR4, UR5, UR4, 0x18 ;  /* 0x0000000405047291 */ /* 0x001fcc000f8ec0ff */
[----:B------:R-:W-:-:S07]  /*00a0*/  LEA R0, R5, UR4, 0x2 ;  /* 0x0000000405007c11 */ /* 0x000fce000f8e10ff */
.L_x_2:
[C---:B-1----:R-:W-:Y:S01]  /*00b0*/  IMAD.IADD R2, R3.reuse, 0x1, R2 ;  /* 0x0000000103027824 */ /* 0x042fe200078e0202 */
[----:B------:R0:W-:Y:S04]  /*00c0*/  STS [R0], RZ ;  /* 0x000000ff00007388 */ /* 0x0001e80000000800 */
[----:B------:R-:W-:Y:S01]  /*00d0*/  ISETP.GE.U32.AND P0, PT, R2, 0x7, PT ;  /* 0x000000070200780c */ /* 0x000fe20003f06070 */
[----:B0-----:R-:W-:-:S12]  /*00e0*/  IMAD R0, R3, 0x4, R0 ;  /* 0x0000000403007824 */ /* 0x001fd800078e0200 */
[----:B------:R-:W-:Y:S05]  /*00f0*/  @!P0 BRA `(.L_x_2) ;  /* 0xfffffffc00ec8947 */ /* 0x000fea000383ffff */
.L_x_1:
[----:B------:R-:W-:Y:S05]  /*0100*/  BSYNC.RECONVERGENT B0 ;  /* 0x0000000000007941 */ /* 0x000fea0003800200 */
.L_x_0:
[----:B------:R-:W0:Y:S01]  /*0110*/  S2UR UR4, SR_CTAID.X ;  /* 0x00000000000479c3 */ /* 0x000e220000002500 */
[----:B------:R-:W1:Y:S01]  /*0120*/  LDCU UR5, c[0x0][0x390] ;  /* 0x00007200ff0577ac */ /* 0x000e620008000800 */
[----:B------:R-:W-:Y:S06]  /*0130*/  BSSY.RECONVERGENT B0, `(.L_x_3) ;  /* 0x0000015000007945 */ /* 0x000fec0003800200 */
[----:B------:R-:W-:Y:S01]  /*0140*/  BAR.SYNC.DEFER_BLOCKING 0x0 ;  /* 0x0000000000007b1d */ /* 0x000fe20000010000 */
[----:B------:R-:W-:-:S07]  /*0150*/  ISETP.GT.U32.AND P0, PT, R5, 0x6, PT ;  /* 0x000000060500780c */ /* 0x000fce0003f04070 */
[----:B------:R-:W0:Y:S01]  /*0160*/  LDC R4, c[0x0][0x360] ;  /* 0x0000d800ff047b82 */ /* 0x000e220000000800 */
[----:B------:R-:W2:Y:S01]  /*0170*/  LDCU.64 UR6, c[0x0][0x358] ;  /* 0x00006b00ff0677ac */ /* 0x000ea20008000a00 */
[----:B0-----:R-:W-:-:S05]  /*0180*/  IMAD R2, R4, UR4, R5 ;  /* 0x0000000404027c24 */ /* 0x001fca000f8e0205 */
[----:B-1----:R-:W-:-:S13]  /*0190*/  ISETP.GE.U32.AND P1, PT, R2, UR5, PT ;  /* 0x0000000502007c0c */ /* 0x002fda000bf26070 */
[----:B--2---:R-:W-:Y:S05]  /*01a0*/  @P1 BRA `(.L_x_4) ;  /* 0x0000000000341947 */ /* 0x004fea0003800000 */
[----:B------:R-:W0:Y:S02]  /*01b0*/  LDCU.64 UR4, c[0x0][0x380] ;  /* 0x00007000ff0477ac */ /* 0x000e240008000a00 */
[----:B0-----:R-:W-:-:S05]  /*01c0*/  IADD3 R2, P1, PT, R2, UR4, RZ ;  /* 0x0000000402027c10 */ /* 0x001fca000ff3e0ff */
[----:B------:R-:W-:-:S05]  /*01d0*/  IMAD.X R3, RZ, RZ, UR5, P1 ;  /* 0x00000005ff037e24 */ /* 0x000fca00088e06ff */
[----:B------:R-:W2:Y:S02]  /*01e0*/  LDG.E.U8 R2, desc[UR6][R2.64] ;  /* 0x0000000602027981 */ /* 0x000ea4000c1e1100 */
[----:B--2---:R-:W-:-:S05]  /*01f0*/  VIADD R6, R2, 0xffffff9f ;  /* 0xffffff9f02067836 */ /* 0x004fca0000000000 */
[----:B------:R-:W-:-:S04]  /*0200*/  LOP3.LUT R0, R6, 0xff, RZ, 0xc0, !PT ;  /* 0x000000ff06007812 */ /* 0x000fc800078ec0ff */
[----:B------:R-:W-:-:S13]  /*0210*/  ISETP.GT.U32.AND P1, PT, R0, 0x19, PT ;  /* 0x000000190000780c */ /* 0x000fda0003f24070 */
[----:B------:R-:W-:Y:S05]  /*0220*/  @P1 BRA `(.L_x_4) ;  /* 0x0000000000141947 */ /* 0x000fea0003800000 */
[----:B------:R-:W0:Y:S01]  /*0230*/  S2UR UR5, SR_CgaCtaId ;  /* 0x00000000000579c3 */ /* 0x000e220000008800 */
[----:B------:R-:W-:Y:S01]  /*0240*/  UMOV UR4, 0x400 ;  /* 0x0000040000047882 */ /* 0x000fe20000000000 */
[----:B------:R-:W-:Y:S01]  /*0250*/  LOP3.LUT R0, R6, 0xfc, RZ, 0xc0, !PT ;  /* 0x000000fc06007812 */ /* 0x000fe200078ec0ff */
[----:B0-----:R-:W-:-:S09]  /*0260*/  ULEA UR4, UR5, UR4, 0x18 ;  /* 0x0000000405047291 */ /* 0x001fd2000f8ec0ff */
[----:B------:R0:W-:Y:S03]  /*0270*/  ATOMS.POPC.INC.32 RZ, [R0+UR4] ;  /* 0x0000000000ff7f8c */ /* 0x0001e6000d800004 */
.L_x_4:
[----:B------:R-:W-:Y:S05]  /*0280*/  BSYNC.RECONVERGENT B0 ;  /* 0x0000000000007941 */ /* 0x000fea0003800200 */
.L_x_3:
[----:B------:R-:W-:Y:S06]  /*0290*/  BAR.SYNC.DEFER_BLOCKING 0x0 ;  /* 0x0000000000007b1d */ /* 0x000fec0000010000 */
[----:B------:R-:W-:Y:S05]  /*02a0*/  @P0 EXIT ;  /* 0x000000000000094d */ /* 0x000fea0003800000 */
[----:B------:R-:W1:Y:S01]  /*02b0*/  S2UR UR5, SR_CgaCtaId ;  /* 0x00000000000579c3 */ /* 0x000e620000008800 */
[----:B------:R-:W-:-:S07]  /*02c0*/  UMOV UR4, 0x400 ;  /* 0x0000040000047882 */ /* 0x000fce0000000000 */
[----:B------:R-:W2:Y:S01]  /*02d0*/  LDC.64 R2, c[0x0][0x388] ;  /* 0x0000e200ff027b82 */ /* 0x000ea20000000a00 */
[----:B-1----:R-:W-:-:S06]  /*02e0*/  ULEA UR4, UR5, UR4, 0x18 ;  /* 0x0000000405047291 */ /* 0x002fcc000f8ec0ff */
[C---:B0-----:R-:W-:Y:S01]  /*02f0*/  LEA R0, R5.reuse, UR4, 0x2 ;  /* 0x0000000405007c11 */ /* 0x041fe2000f8e10ff */
[----:B--2---:R-:W-:-:S07]  /*0300*/  IMAD.WIDE.U32 R2, R5, 0x4, R2 ;  /* 0x0000000405027825 */ /* 0x004fce00078e0002 */
.L_x_7:
[----:B------:R-:W0:Y:S01]  /*0310*/  LDS R7, [R0] ;  /* 0x0000000000077984 */ /* 0x000e220000000800 */
[----:B------:R-:W-:Y:S01]  /*0320*/  IMAD.IADD R5, R4, 0x1, R5 ;  /* 0x0000000104057824 */ /* 0x000fe200078e0205 */
[----:B------:R-:W-:Y:S04]  /*0330*/  BSSY.RECONVERGENT B0, `(.L_x_5) ;  /* 0x0000005000007945 */ /* 0x000fe80003800200 */
[----:B------:R-:W-:Y:S02]  /*0340*/  ISETP.GE.U32.AND P1, PT, R5, 0x7, PT ;  /* 0x000000070500780c */ /* 0x000fe40003f26070 */
[----:B0-----:R-:W-:-:S13]  /*0350*/  ISETP.NE.AND P0, PT, R7, RZ, PT ;  /* 0x000000ff0700720c */ /* 0x001fda0003f05270 */
[----:B------:R-:W-:Y:S05]  /*0360*/  @!P0 BRA `(.L_x_6) ;  /* 0x0000000000048947 */ /* 0x000fea0003800000 */
[----:B------:R0:W-:Y:S02]  /*0370*/  REDG.E.ADD.STRONG.GPU desc[UR6][R2.64], R7 ;  /* 0x000000070200798e */ /* 0x0001e4000c12e106 */
.L_x_6:
[----:B------:R-:W-:Y:S05]  /*0380*/  BSYNC.RECONVERGENT B0 ;  /* 0x0000000000007941 */ /* 0x000fea0003800200 */
.L_x_5:
[C---:B------:R-:W-:Y:S02]  /*0390*/  IMAD R0, R4.reuse, 0x4, R0 ;  /* 0x0000000404007824 */ /* 0x040fe400078e0200 */
[----:B0-----:R-:W-:Y:S01]  /*03a0*/  IMAD.WIDE.U32 R2, R4, 0x4, R2 ;  /* 0x0000000404027825 */ /* 0x001fe200078e0002 */
[----:B------:R-:W-:Y:S06]  /*03b0*/  @!P1 BRA `(.L_x_7) ;  /* 0xfffffffc00d49947 */ /* 0x000fec000383ffff */
[----:B------:R-:W-:Y:S05]  /*03c0*/  EXIT ;  /* 0x000000000000794d */ /* 0x000fea0003800000 */
.L_x_8:
[----:B------:R-:W-:-:S00]  /*03d0*/  BRA `(.L_x_8) ;  /* 0xfffffffc00fc7947 */ /* 0x000fc0000383ffff */
[----:B------:R-:W-:-:S00]  /*03e0*/  NOP ;  /* 0x0000000000007918 */ /* 0x000fc00000000000 */
        /* <DEDUP_REMOVED lines=9> */
.L_x_9:


//--------------------- .nv.shared._Z22histogramKernelPrivatePcPjj --------------------------
	.section	.nv.shared._Z22histogramKernelPrivatePcPjj,"aw",@nobits
	.sectionflags	@""
	.align	4
.nv.shared._Z22histogramKernelPrivatePcPjj:
	.zero		1052


//--------------------- .nv.shared.reserved.0     --------------------------
	.section	.nv.shared.reserved.0,"aw",@nobits
	.weak		__nv_reservedSMEM_offset_0_alias
	.size		__nv_reservedSMEM_offset_0_alias, 0, 64
	.other		__nv_reservedSMEM_offset_0_alias,@"STO_CUDA_RESERVED_SHARED STV_DEFAULT"
__nv_reservedSMEM_offset_0_alias:
	.zero		0
	.zero		64


//--------------------- .nv.constant0._Z22histogramKernelPrivatePcPjj --------------------------
	.section	.nv.constant0._Z22histogramKernelPrivatePcPjj,"a",@progbits
	.sectionflags	@""
	.align	4
.nv.constant0._Z22histogramKernelPrivatePcPjj:
	.zero		916


//--------------------- SYMBOLS --------------------------

	.type		.nv.reservedSmem.offset0,@object
	.size		.nv.reservedSmem.offset0,0x4
	.type		.nv.reservedSmem.cap,@object
	.size		.nv.reservedSmem.cap,0x4
